//
// Generated by NVIDIA NVVM Compiler
//
// Compiler Build ID: CL-36424714
// Cuda compilation tools, release 13.0, V13.0.88
// Based on NVVM 20.0.0
//

.version 9.0
.target sm_100
.address_size 64

	// .globl	_Z9vectorAddPKfS0_Pfi

.visible .entry _Z9vectorAddPKfS0_Pfi(
	.param .u64 .ptr .align 1 _Z9vectorAddPKfS0_Pfi_param_0,
	.param .u64 .ptr .align 1 _Z9vectorAddPKfS0_Pfi_param_1,
	.param .u64 .ptr .align 1 _Z9vectorAddPKfS0_Pfi_param_2,
	.param .u32 _Z9vectorAddPKfS0_Pfi_param_3
)
{
	.reg .pred 	%p<2>;
	.reg .b32 	%r<6>;
	.reg .b32 	%f<6>;
	.reg .b64 	%rd<10>;

	ld.param.u64 	%rd1, [_Z9vectorAddPKfS0_Pfi_param_0];
	ld.param.u64 	%rd2, [_Z9vectorAddPKfS0_Pfi_param_1];
	ld.param.u64 	%rd3, [_Z9vectorAddPKfS0_Pfi_param_2];
	ld.param.u32 	%r2, [_Z9vectorAddPKfS0_Pfi_param_3];
	mov.u32 	%r3, %ntid.x;
	mov.u32 	%r4, %ctaid.x;
	mov.u32 	%r5, %tid.x;
	mad.lo.s32 	%r1, %r3, %r4, %r5;
	setp.ge.s32 	%p1, %r1, %r2;
	@%p1 bra 	$L__BB0_2;
	cvta.to.global.u64 	%rd4, %rd1;
	cvta.to.global.u64 	%rd5, %rd2;
	cvta.to.global.u64 	%rd6, %rd3;
	mul.wide.s32 	%rd7, %r1, 4;
	add.s64 	%rd8, %rd4, %rd7;
	ld.global.f32 	%f1, [%rd8];
	add.s64 	%rd9, %rd5, %rd7;
	ld.global.f32 	%f2, [%rd9];
	add.f32 	%f3, %f1, %f2;
	ld.global.f32 	%f4, [%rd6];
	add.f32 	%f5, %f4, %f3;
	st.global.f32 	[%rd6], %f5;
$L__BB0_2:
	ret;

}


// ===== COMPILED SASS (sm_100) =====

	.target	sm_100

	.elftype	@"ET_EXEC"


//--------------------- .note.nv.tkinfo           --------------------------
	.section	.note.nv.tkinfo,"",@"SHT_NOTE"
	.sectionflags	@"SHF_NOTE_NV_TKINFO"
	.tkinfo
        /*0018*/ 	.word	0x00000002
        /*0030*/ 	.string	""
        /*0030*/ 	.string	"ptxas"
        /*0030*/ 	.string	"Cuda compilation tools, release 13.0, V13.0.88"
        /*0030*/ 	.string	"Build cuda_13.0.r13.0/compiler.36424714_0"
        /*0030*/ 	.string	"-arch sm_100 -m 64 "



//--------------------- .note.nv.cuinfo           --------------------------
	.section	.note.nv.cuinfo,"",@"SHT_NOTE"
	.sectionflags	@"SHF_NOTE_NV_CUINFO"
        /*0018*/ 	.short	0x0002
        /*001a*/ 	.short	0x0064
        /*001c*/ 	.short	0x0082
	.zero		2


//--------------------- .nv.info                  --------------------------
	.section	.nv.info,"",@"SHT_CUDA_INFO"
	.align	4


	//----- nvinfo : EIATTR_REGCOUNT
	.align		4
        /*0000*/ 	.byte	0x04, 0x2f
        /*0002*/ 	.short	(.L_1 - .L_0)
	.align		4
.L_0:
        /*0004*/ 	.word	index@(_Z9vectorAddPKfS0_Pfi)
        /*0008*/ 	.word	0x0000000c


	//----- nvinfo : EIATTR_FRAME_SIZE
	.align		4
.L_1:
        /*000c*/ 	.byte	0x04, 0x11
        /*000e*/ 	.short	(.L_3 - .L_2)
	.align		4
.L_2:
        /*0010*/ 	.word	index@(_Z9vectorAddPKfS0_Pfi)
        /*0014*/ 	.word	0x00000000


	//----- nvinfo : EIATTR_MIN_STACK_SIZE
	.align		4
.L_3:
        /*0018*/ 	.byte	0x04, 0x12
        /*001a*/ 	.short	(.L_5 - .L_4)
	.align		4
.L_4:
        /*001c*/ 	.word	index@(_Z9vectorAddPKfS0_Pfi)
        /*0020*/ 	.word	0x00000000
.L_5:


//--------------------- .nv.compat                --------------------------
	.section	.nv.compat,"",@"SHT_CUDA_COMPAT_INFO"
	.align	4
        /*0000*/ 	.byte	0x02, 0x09, 0x00, 0x00, 0x02, 0x02, 0x01, 0x00, 0x02, 0x05, 0x05, 0x00, 0x03, 0x07, 0x01, 0x01
        /*0010*/ 	.byte	0x02, 0x03, 0x00, 0x00, 0x02, 0x06, 0x01, 0x00, 0x04, 0x0b, 0x08, 0x00, 0x09, 0x00, 0x00, 0x00
        /*0020*/ 	.byte	0x00, 0x00, 0x00, 0x00


//--------------------- .nv.info._Z9vectorAddPKfS0_Pfi --------------------------
	.section	.nv.info._Z9vectorAddPKfS0_Pfi,"",@"SHT_CUDA_INFO"
	.sectionflags	@""
	.align	4


	//----- nvinfo : EIATTR_CUDA_API_VERSION
	.align		4
        /*0000*/ 	.byte	0x04, 0x37
        /*0002*/ 	.short	(.L_7 - .L_6)
.L_6:
        /*0004*/ 	.word	0x00000082


	//----- nvinfo : EIATTR_KPARAM_INFO
	.align		4
.L_7:
        /*0008*/ 	.byte	0x04, 0x17
        /*000a*/ 	.short	(.L_9 - .L_8)
.L_8:
        /*000c*/ 	.word	0x00000000
        /*0010*/ 	.short	0x0003
        /*0012*/ 	.short	0x0018
        /*0014*/ 	.byte	0x00, 0xf0, 0x11, 0x00


	//----- nvinfo : EIATTR_KPARAM_INFO
	.align		4
.L_9:
        /*0018*/ 	.byte	0x04, 0x17
        /*001a*/ 	.short	(.L_11 - .L_10)
.L_10:
        /*001c*/ 	.word	0x00000000
        /*0020*/ 	.short	0x0002
        /*0022*/ 	.short	0x0010
        /*0024*/ 	.byte	0x00, 0xf5, 0x21, 0x00


	//----- nvinfo : EIATTR_KPARAM_INFO
	.align		4
.L_11:
        /*0028*/ 	.byte	0x04, 0x17
        /*002a*/ 	.short	(.L_13 - .L_12)
.L_12:
        /*002c*/ 	.word	0x00000000
        /*0030*/ 	.short	0x0001
        /*0032*/ 	.short	0x0008
        /*0034*/ 	.byte	0x00, 0xf5, 0x21, 0x00


	//----- nvinfo : EIATTR_KPARAM_INFO
	.align		4
.L_13:
        /*0038*/ 	.byte	0x04, 0x17
        /*003a*/ 	.short	(.L_15 - .L_14)
.L_14:
        /*003c*/ 	.word	0x00000000
        /*0040*/ 	.short	0x0000
        /*0042*/ 	.short	0x0000
        /*0044*/ 	.byte	0x00, 0xf5, 0x21, 0x00


	//----- nvinfo : EIATTR_SPARSE_MMA_MASK
	.align		4
.L_15:
        /*0048*/ 	.byte	0x03, 0x50
        /*004a*/ 	.short	0x0000


	//----- nvinfo : EIATTR_MAXREG_COUNT
	.align		4
        /*004c*/ 	.byte	0x03, 0x1b
        /*004e*/ 	.short	0x00ff


	//----- nvinfo : EIATTR_MERCURY_ISA_VERSION
	.align		4
        /*0050*/ 	.byte	0x03, 0x5f
        /*0052*/ 	.short	0x0101


	//----- nvinfo : EIATTR_VRC_CTA_INIT_COUNT
	.align		4
        /*0054*/ 	.byte	0x02, 0x4a
	.zero		1
	.zero		1


	//----- nvinfo : EIATTR_EXIT_INSTR_OFFSETS
	.align		4
        /*0058*/ 	.byte	0x04, 0x1c
        /*005a*/ 	.short	(.L_17 - .L_16)


	//   ....[0]....
.L_16:
        /*005c*/ 	.word	0x00000070


	//   ....[1]....
        /*0060*/ 	.word	0x00000140


	//----- nvinfo : EIATTR_CBANK_PARAM_SIZE
	.align		4
.L_17:
        /*0064*/ 	.byte	0x03, 0x19
        /*0066*/ 	.short	0x001c


	//----- nvinfo : EIATTR_PARAM_CBANK
	.align		4
        /*0068*/ 	.byte	0x04, 0x0a
        /*006a*/ 	.short	(.L_19 - .L_18)
	.align		4
.L_18:
        /*006c*/ 	.word	index@(.nv.constant0._Z9vectorAddPKfS0_Pfi)
        /*0070*/ 	.short	0x0380
        /*0072*/ 	.short	0x001c


	//----- nvinfo : EIATTR_SW_WAR
	.align		4
.L_19:
        /*0074*/ 	.byte	0x04, 0x36
        /*0076*/ 	.short	(.L_21 - .L_20)
.L_20:
        /*0078*/ 	.word	0x00000008
.L_21:


//--------------------- .nv.callgraph             --------------------------
	.section	.nv.callgraph,"",@"SHT_CUDA_CALLGRAPH"
	.align	4
	.sectionentsize	8
	.align		4
        /*0000*/ 	.word	0x00000000
	.align		4
        /*0004*/ 	.word	0xffffffff
	.align		4
        /*0008*/ 	.word	0x00000000
	.align		4
        /*000c*/ 	.word	0xfffffffe
	.align		4
        /*0010*/ 	.word	0x00000000
	.align		4
        /*0014*/ 	.word	0xfffffffd
	.align		4
        /*0018*/ 	.word	0x00000000
	.align		4
        /*001c*/ 	.word	0xfffffffc


//--------------------- .text._Z9vectorAddPKfS0_Pfi --------------------------
	.section	.text._Z9vectorAddPKfS0_Pfi,"ax",@progbits
	.align	128
        .global         _Z9vectorAddPKfS0_Pfi
        .type           _Z9vectorAddPKfS0_Pfi,@function
        .size           _Z9vectorAddPKfS0_Pfi,(.L_x_1 - _Z9vectorAddPKfS0_Pfi)
        .other          _Z9vectorAddPKfS0_Pfi,@"STO_CUDA_ENTRY STV_DEFAULT"
_Z9vectorAddPKfS0_Pfi:
.text._Z9vectorAddPKfS0_Pfi:
[----:B------:R-:W-:Y:S01]  /*0000*/  LDC R1, c[0x0][0x37c] ;  /* 0x0000df00ff017b82 */ /* 0x000fe20000000800 */
[----:B------:R-:W0:Y:S01]  /*0010*/  S2R R9, SR_CTAID.X ;  /* 0x0000000000097919 */ /* 0x000e220000002500 */
[----:B------:R-:W0:Y:S01]  /*0020*/  LDCU UR4, c[0x0][0x360] ;  /* 0x00006c00ff0477ac */ /* 0x000e220008000800 */
[----:B------:R-:W0:Y:S01]  /*0030*/  S2R R0, SR_TID.X ;  /* 0x0000000000007919 */ /* 0x000e220000002100 */
[----:B------:R-:W1:Y:S01]  /*0040*/  LDCU UR5, c[0x0][0x398] ;  /* 0x00007300ff0577ac */ /* 0x000e620008000800 */
[----:B0-----:R-:W-:-:S05]  /*0050*/  IMAD R9, R9, UR4, R0 ;  /* 0x0000000409097c24 */ /* 0x001fca000f8e0200 */
[----:B-1----:R-:W-:-:S13]  /*0060*/  ISETP.GE.AND P0, PT, R9, UR5, PT ;  /* 0x0000000509007c0c */ /* 0x002fda000bf06270 */
[----:B------:R-:W-:Y:S05]  /*0070*/  @P0 EXIT ;  /* 0x000000000000094d */ /* 0x000fea0003800000 */
[----:B------:R-:W0:Y:S01]  /*0080*/  LDC.64 R2, c[0x0][0x380] ;  /* 0x0000e000ff027b82 */ /* 0x000e220000000a00 */
[----:B------:R-:W1:Y:S07]  /*0090*/  LDCU.64 UR4, c[0x0][0x358] ;  /* 0x00006b00ff0477ac */ /* 0x000e6e0008000a00 */
[----:B------:R-:W2:Y:S08]  /*00a0*/  LDC.64 R4, c[0x0][0x388] ;  /* 0x0000e200ff047b82 */ /* 0x000eb00000000a00 */
[----:B------:R-:W3:Y:S01]  /*00b0*/  LDC.64 R6, c[0x0][0x390] ;  /* 0x0000e400ff067b82 */ /* 0x000ee20000000a00 */
[----:B0-----:R-:W-:-:S06]  /*00c0*/  IMAD.WIDE R2, R9, 0x4, R2 ;  /* 0x0000000409027825 */ /* 0x001fcc00078e0202 */
[----:B-1----:R-:W4:Y:S01]  /*00d0*/  LDG.E R2, desc[UR4][R2.64] ;  /* 0x0000000402027981 */ /* 0x002f22000c1e1900 */
[----:B--2---:R-:W-:-:S06]  /*00e0*/  IMAD.WIDE R4, R9, 0x4, R4 ;  /* 0x0000000409047825 */ /* 0x004fcc00078e0204 */
[----:B------:R-:W4:Y:S04]  /*00f0*/  LDG.E R5, desc[UR4][R4.64] ;  /* 0x0000000404057981 */ /* 0x000f28000c1e1900 */
[----:B---3--:R-:W2:Y:S01]  /*0100*/  LDG.E R9, desc[UR4][R6.64] ;  /* 0x0000000406097981 */ /* 0x008ea2000c1e1900 */
[----:B----4-:R-:W-:-:S04]  /*0110*/  FADD R0, R2, R5 ;  /* 0x0000000502007221 */ /* 0x010fc80000000000 */
[----:B--2---:R-:W-:-:S05]  /*0120*/  FADD R9, R0, R9 ;  /* 0x0000000900097221 */ /* 0x004fca0000000000 */
[----:B------:R-:W-:Y:S01]  /*0130*/  STG.E desc[UR4][R6.64], R9 ;  /* 0x0000000906007986 */ /* 0x000fe2000c101904 */
[----:B------:R-:W-:Y:S05]  /*0140*/  EXIT ;  /* 0x000000000000794d */ /* 0x000fea0003800000 */
.L_x_0:
[----:B------:R-:W-:-:S00]  /*0150*/  BRA `(.L_x_0) ;  /* 0xfffffffc00fc7947 */ /* 0x000fc0000383ffff */
[----:B------:R-:W-:-:S00]  /*0160*/  NOP ;  /* 0x0000000000007918 */ /* 0x000fc00000000000 */
        /* <DEDUP_REMOVED lines=9> */
.L_x_1:


//--------------------- .nv.shared.reserved.0     --------------------------
	.section	.nv.shared.reserved.0,"aw",@nobits
	.weak		__nv_reservedSMEM_offset_0_alias
	.size		__nv_reservedSMEM_offset_0_alias, 0, 64
	.other		__nv_reservedSMEM_offset_0_alias,@"STO_CUDA_RESERVED_SHARED STV_DEFAULT"
__nv_reservedSMEM_offset_0_alias:
	.zero		0
	.zero		64


//--------------------- .nv.constant0._Z9vectorAddPKfS0_Pfi --------------------------
	.section	.nv.constant0._Z9vectorAddPKfS0_Pfi,"a",@progbits
	.sectionflags	@""
	.align	4
.nv.constant0._Z9vectorAddPKfS0_Pfi:
	.zero		924


//--------------------- SYMBOLS --------------------------

	.type		.nv.reservedSmem.offset0,@object
	.size		.nv.reservedSmem.offset0,0x4
